//
// Generated by NVIDIA NVVM Compiler
//
// Compiler Build ID: CL-36424714
// Cuda compilation tools, release 13.0, V13.0.88
// Based on NVVM 20.0.0
//

.version 9.0
.target sm_100
.address_size 64

	// .globl	_Z14solveIterationPPi

.visible .entry _Z14solveIterationPPi(
	.param .u64 .ptr .align 1 _Z14solveIterationPPi_param_0
)
{


	ret;

}


// ===== COMPILED SASS (sm_100) =====

	.target	sm_100

	.elftype	@"ET_EXEC"


//--------------------- .note.nv.tkinfo           --------------------------
	.section	.note.nv.tkinfo,"",@"SHT_NOTE"
	.sectionflags	@"SHF_NOTE_NV_TKINFO"
	.tkinfo
        /*0018*/ 	.word	0x00000002
        /*0030*/ 	.string	""
        /*0030*/ 	.string	"ptxas"
        /*0030*/ 	.string	"Cuda compilation tools, release 13.0, V13.0.88"
        /*0030*/ 	.string	"Build cuda_13.0.r13.0/compiler.36424714_0"
        /*0030*/ 	.string	"-arch sm_100 -m 64 "



//--------------------- .note.nv.cuinfo           --------------------------
	.section	.note.nv.cuinfo,"",@"SHT_NOTE"
	.sectionflags	@"SHF_NOTE_NV_CUINFO"
        /*0018*/ 	.short	0x0002
        /*001a*/ 	.short	0x0064
        /*001c*/ 	.short	0x0082
	.zero		2


//--------------------- .nv.info                  --------------------------
	.section	.nv.info,"",@"SHT_CUDA_INFO"
	.align	4


	//----- nvinfo : EIATTR_REGCOUNT
	.align		4
        /*0000*/ 	.byte	0x04, 0x2f
        /*0002*/ 	.short	(.L_1 - .L_0)
	.align		4
.L_0:
        /*0004*/ 	.word	index@(_Z14solveIterationPPi)
        /*0008*/ 	.word	0x00000004


	//----- nvinfo : EIATTR_FRAME_SIZE
	.align		4
.L_1:
        /*000c*/ 	.byte	0x04, 0x11
        /*000e*/ 	.short	(.L_3 - .L_2)
	.align		4
.L_2:
        /*0010*/ 	.word	index@(_Z14solveIterationPPi)
        /*0014*/ 	.word	0x00000000


	//----- nvinfo : EIATTR_MIN_STACK_SIZE
	.align		4
.L_3:
        /*0018*/ 	.byte	0x04, 0x12
        /*001a*/ 	.short	(.L_5 - .L_4)
	.align		4
.L_4:
        /*001c*/ 	.word	index@(_Z14solveIterationPPi)
        /*0020*/ 	.word	0x00000000
.L_5:


//--------------------- .nv.compat                --------------------------
	.section	.nv.compat,"",@"SHT_CUDA_COMPAT_INFO"
	.align	4
        /*0000*/ 	.byte	0x02, 0x09, 0x00, 0x00, 0x02, 0x02, 0x01, 0x00, 0x02, 0x05, 0x05, 0x00, 0x03, 0x07, 0x01, 0x01
        /*0010*/ 	.byte	0x02, 0x03, 0x00, 0x00, 0x02, 0x06, 0x01, 0x00, 0x04, 0x0b, 0x08, 0x00, 0x09, 0x00, 0x00, 0x00
        /*0020*/ 	.byte	0x00, 0x00, 0x00, 0x00


//--------------------- .nv.info._Z14solveIterationPPi --------------------------
	.section	.nv.info._Z14solveIterationPPi,"",@"SHT_CUDA_INFO"
	.sectionflags	@""
	.align	4


	//----- nvinfo : EIATTR_CUDA_API_VERSION
	.align		4
        /*0000*/ 	.byte	0x04, 0x37
        /*0002*/ 	.short	(.L_7 - .L_6)
.L_6:
        /*0004*/ 	.word	0x00000082


	//----- nvinfo : EIATTR_KPARAM_INFO
	.align		4
.L_7:
        /*0008*/ 	.byte	0x04, 0x17
        /*000a*/ 	.short	(.L_9 - .L_8)
.L_8:
        /*000c*/ 	.word	0x00000000
        /*0010*/ 	.short	0x0000
        /*0012*/ 	.short	0x0000
        /*0014*/ 	.byte	0x00, 0xf5, 0x21, 0x00


	//----- nvinfo : EIATTR_SPARSE_MMA_MASK
	.align		4
.L_9:
        /*0018*/ 	.byte	0x03, 0x50
        /*001a*/ 	.short	0x0000


	//----- nvinfo : EIATTR_MAXREG_COUNT
	.align		4
        /*001c*/ 	.byte	0x03, 0x1b
        /*001e*/ 	.short	0x00ff


	//----- nvinfo : EIATTR_MERCURY_ISA_VERSION
	.align		4
        /*0020*/ 	.byte	0x03, 0x5f
        /*0022*/ 	.short	0x0101


	//----- nvinfo : EIATTR_VRC_CTA_INIT_COUNT
	.align		4
        /*0024*/ 	.byte	0x02, 0x4a
	.zero		1
	.zero		1


	//----- nvinfo : EIATTR_EXIT_INSTR_OFFSETS
	.align		4
        /*0028*/ 	.byte	0x04, 0x1c
        /*002a*/ 	.short	(.L_11 - .L_10)


	//   ....[0]....
.L_10:
        /*002c*/ 	.word	0x00000010


	//----- nvinfo : EIATTR_CBANK_PARAM_SIZE
	.align		4
.L_11:
        /*0030*/ 	.byte	0x03, 0x19
        /*0032*/ 	.short	0x0008


	//----- nvinfo : EIATTR_PARAM_CBANK
	.align		4
        /*0034*/ 	.byte	0x04, 0x0a
        /*0036*/ 	.short	(.L_13 - .L_12)
	.align		4
.L_12:
        /*0038*/ 	.word	index@(.nv.constant0._Z14solveIterationPPi)
        /*003c*/ 	.short	0x0380
        /*003e*/ 	.short	0x0008


	//----- nvinfo : EIATTR_SW_WAR
	.align		4
.L_13:
        /*0040*/ 	.byte	0x04, 0x36
        /*0042*/ 	.short	(.L_15 - .L_14)
.L_14:
        /*0044*/ 	.word	0x00000008
.L_15:


//--------------------- .nv.callgraph             --------------------------
	.section	.nv.callgraph,"",@"SHT_CUDA_CALLGRAPH"
	.align	4
	.sectionentsize	8
	.align		4
        /*0000*/ 	.word	0x00000000
	.align		4
        /*0004*/ 	.word	0xffffffff
	.align		4
        /*0008*/ 	.word	0x00000000
	.align		4
        /*000c*/ 	.word	0xfffffffe
	.align		4
        /*0010*/ 	.word	0x00000000
	.align		4
        /*0014*/ 	.word	0xfffffffd
	.align		4
        /*0018*/ 	.word	0x00000000
	.align		4
        /*001c*/ 	.word	0xfffffffc


//--------------------- .text._Z14solveIterationPPi --------------------------
	.section	.text._Z14solveIterationPPi,"ax",@progbits
	.align	128
        .global         _Z14solveIterationPPi
        .type           _Z14solveIterationPPi,@function
        .size           _Z14solveIterationPPi,(.L_x_1 - _Z14solveIterationPPi)
        .other          _Z14solveIterationPPi,@"STO_CUDA_ENTRY STV_DEFAULT"
_Z14solveIterationPPi:
.text._Z14solveIterationPPi:
[----:B------:R-:W-:Y:S01]  /*0000*/  LDC R1, c[0x0][0x37c] ;  /* 0x0000df00ff017b82 */ /* 0x000fe20000000800 */
[----:B------:R-:W-:Y:S05]  /*0010*/  EXIT ;  /* 0x000000000000794d */ /* 0x000fea0003800000 */
.L_x_0:
[----:B------:R-:W-:-:S00]  /*0020*/  BRA `(.L_x_0) ;  /* 0xfffffffc00fc7947 */ /* 0x000fc0000383ffff */
[----:B------:R-:W-:-:S00]  /*0030*/  NOP ;  /* 0x0000000000007918 */ /* 0x000fc00000000000 */
        /* <DEDUP_REMOVED lines=12> */
.L_x_1:


//--------------------- .nv.shared.reserved.0     --------------------------
	.section	.nv.shared.reserved.0,"aw",@nobits
	.weak		__nv_reservedSMEM_offset_0_alias
	.size		__nv_reservedSMEM_offset_0_alias, 0, 64
	.other		__nv_reservedSMEM_offset_0_alias,@"STO_CUDA_RESERVED_SHARED STV_DEFAULT"
__nv_reservedSMEM_offset_0_alias:
	.zero		0
	.zero		64


//--------------------- .nv.constant0._Z14solveIterationPPi --------------------------
	.section	.nv.constant0._Z14solveIterationPPi,"a",@progbits
	.sectionflags	@""
	.align	4
.nv.constant0._Z14solveIterationPPi:
	.zero		904


//--------------------- SYMBOLS --------------------------

	.type		.nv.reservedSmem.offset0,@object
	.size		.nv.reservedSmem.offset0,0x4
